//
// Generated by NVIDIA NVVM Compiler
//
// Compiler Build ID: CL-36424714
// Cuda compilation tools, release 13.0, V13.0.88
// Based on NVVM 20.0.0
//

.version 9.0
.target sm_100
.address_size 64

	// .globl	_Z6kernelPf

.visible .entry _Z6kernelPf(
	.param .u64 .ptr .align 1 _Z6kernelPf_param_0
)
{
	.reg .b32 	%r<5>;
	.reg .b32 	%f<4>;
	.reg .b64 	%rd<5>;

	ld.param.u64 	%rd1, [_Z6kernelPf_param_0];
	cvta.to.global.u64 	%rd2, %rd1;
	mov.u32 	%r1, %ctaid.x;
	mov.u32 	%r2, %ntid.x;
	mov.u32 	%r3, %tid.x;
	mad.lo.s32 	%r4, %r1, %r2, %r3;
	mul.wide.s32 	%rd3, %r4, 4;
	add.s64 	%rd4, %rd2, %rd3;
	ld.global.f32 	%f1, [%rd4];
	ld.global.f32 	%f2, [%rd2];
	add.f32 	%f3, %f1, %f2;
	st.global.f32 	[%rd2], %f3;
	ret;

}


// ===== COMPILED SASS (sm_100) =====

	.target	sm_100

	.elftype	@"ET_EXEC"


//--------------------- .note.nv.tkinfo           --------------------------
	.section	.note.nv.tkinfo,"",@"SHT_NOTE"
	.sectionflags	@"SHF_NOTE_NV_TKINFO"
	.tkinfo
        /*0018*/ 	.word	0x00000002
        /*0030*/ 	.string	""
        /*0030*/ 	.string	"ptxas"
        /*0030*/ 	.string	"Cuda compilation tools, release 13.0, V13.0.88"
        /*0030*/ 	.string	"Build cuda_13.0.r13.0/compiler.36424714_0"
        /*0030*/ 	.string	"-arch sm_100 -m 64 "



//--------------------- .note.nv.cuinfo           --------------------------
	.section	.note.nv.cuinfo,"",@"SHT_NOTE"
	.sectionflags	@"SHF_NOTE_NV_CUINFO"
        /*0018*/ 	.short	0x0002
        /*001a*/ 	.short	0x0064
        /*001c*/ 	.short	0x0082
	.zero		2


//--------------------- .nv.info                  --------------------------
	.section	.nv.info,"",@"SHT_CUDA_INFO"
	.align	4


	//----- nvinfo : EIATTR_REGCOUNT
	.align		4
        /*0000*/ 	.byte	0x04, 0x2f
        /*0002*/ 	.short	(.L_1 - .L_0)
	.align		4
.L_0:
        /*0004*/ 	.word	index@(_Z6kernelPf)
        /*0008*/ 	.word	0x0000000a


	//----- nvinfo : EIATTR_FRAME_SIZE
	.align		4
.L_1:
        /*000c*/ 	.byte	0x04, 0x11
        /*000e*/ 	.short	(.L_3 - .L_2)
	.align		4
.L_2:
        /*0010*/ 	.word	index@(_Z6kernelPf)
        /*0014*/ 	.word	0x00000000


	//----- nvinfo : EIATTR_MIN_STACK_SIZE
	.align		4
.L_3:
        /*0018*/ 	.byte	0x04, 0x12
        /*001a*/ 	.short	(.L_5 - .L_4)
	.align		4
.L_4:
        /*001c*/ 	.word	index@(_Z6kernelPf)
        /*0020*/ 	.word	0x00000000
.L_5:


//--------------------- .nv.compat                --------------------------
	.section	.nv.compat,"",@"SHT_CUDA_COMPAT_INFO"
	.align	4
        /*0000*/ 	.byte	0x02, 0x09, 0x00, 0x00, 0x02, 0x02, 0x01, 0x00, 0x02, 0x05, 0x05, 0x00, 0x03, 0x07, 0x01, 0x01
        /*0010*/ 	.byte	0x02, 0x03, 0x00, 0x00, 0x02, 0x06, 0x01, 0x00, 0x04, 0x0b, 0x08, 0x00, 0x09, 0x00, 0x00, 0x00
        /*0020*/ 	.byte	0x00, 0x00, 0x00, 0x00


//--------------------- .nv.info._Z6kernelPf      --------------------------
	.section	.nv.info._Z6kernelPf,"",@"SHT_CUDA_INFO"
	.sectionflags	@""
	.align	4


	//----- nvinfo : EIATTR_CUDA_API_VERSION
	.align		4
        /*0000*/ 	.byte	0x04, 0x37
        /*0002*/ 	.short	(.L_7 - .L_6)
.L_6:
        /*0004*/ 	.word	0x00000082


	//----- nvinfo : EIATTR_KPARAM_INFO
	.align		4
.L_7:
        /*0008*/ 	.byte	0x04, 0x17
        /*000a*/ 	.short	(.L_9 - .L_8)
.L_8:
        /*000c*/ 	.word	0x00000000
        /*0010*/ 	.short	0x0000
        /*0012*/ 	.short	0x0000
        /*0014*/ 	.byte	0x00, 0xf5, 0x21, 0x00


	//----- nvinfo : EIATTR_SPARSE_MMA_MASK
	.align		4
.L_9:
        /*0018*/ 	.byte	0x03, 0x50
        /*001a*/ 	.short	0x0000


	//----- nvinfo : EIATTR_MAXREG_COUNT
	.align		4
        /*001c*/ 	.byte	0x03, 0x1b
        /*001e*/ 	.short	0x00ff


	//----- nvinfo : EIATTR_MERCURY_ISA_VERSION
	.align		4
        /*0020*/ 	.byte	0x03, 0x5f
        /*0022*/ 	.short	0x0101


	//----- nvinfo : EIATTR_VRC_CTA_INIT_COUNT
	.align		4
        /*0024*/ 	.byte	0x02, 0x4a
	.zero		1
	.zero		1


	//----- nvinfo : EIATTR_EXIT_INSTR_OFFSETS
	.align		4
        /*0028*/ 	.byte	0x04, 0x1c
        /*002a*/ 	.short	(.L_11 - .L_10)


	//   ....[0]....
.L_10:
        /*002c*/ 	.word	0x000000d0


	//----- nvinfo : EIATTR_CBANK_PARAM_SIZE
	.align		4
.L_11:
        /*0030*/ 	.byte	0x03, 0x19
        /*0032*/ 	.short	0x0008


	//----- nvinfo : EIATTR_PARAM_CBANK
	.align		4
        /*0034*/ 	.byte	0x04, 0x0a
        /*0036*/ 	.short	(.L_13 - .L_12)
	.align		4
.L_12:
        /*0038*/ 	.word	index@(.nv.constant0._Z6kernelPf)
        /*003c*/ 	.short	0x0380
        /*003e*/ 	.short	0x0008


	//----- nvinfo : EIATTR_SW_WAR
	.align		4
.L_13:
        /*0040*/ 	.byte	0x04, 0x36
        /*0042*/ 	.short	(.L_15 - .L_14)
.L_14:
        /*0044*/ 	.word	0x00000008
.L_15:


//--------------------- .nv.callgraph             --------------------------
	.section	.nv.callgraph,"",@"SHT_CUDA_CALLGRAPH"
	.align	4
	.sectionentsize	8
	.align		4
        /*0000*/ 	.word	0x00000000
	.align		4
        /*0004*/ 	.word	0xffffffff
	.align		4
        /*0008*/ 	.word	0x00000000
	.align		4
        /*000c*/ 	.word	0xfffffffe
	.align		4
        /*0010*/ 	.word	0x00000000
	.align		4
        /*0014*/ 	.word	0xfffffffd
	.align		4
        /*0018*/ 	.word	0x00000000
	.align		4
        /*001c*/ 	.word	0xfffffffc


//--------------------- .text._Z6kernelPf         --------------------------
	.section	.text._Z6kernelPf,"ax",@progbits
	.align	128
        .global         _Z6kernelPf
        .type           _Z6kernelPf,@function
        .size           _Z6kernelPf,(.L_x_1 - _Z6kernelPf)
        .other          _Z6kernelPf,@"STO_CUDA_ENTRY STV_DEFAULT"
_Z6kernelPf:
.text._Z6kernelPf:
[----:B------:R-:W-:Y:S01]  /*0000*/  LDC R1, c[0x0][0x37c] ;  /* 0x0000df00ff017b82 */ /* 0x000fe20000000800 */
[----:B------:R-:W0:Y:S07]  /*0010*/  S2R R0, SR_TID.X ;  /* 0x0000000000007919 */ /* 0x000e2e0000002100 */
[----:B------:R-:W0:Y:S01]  /*0020*/  S2UR UR6, SR_CTAID.X ;  /* 0x00000000000679c3 */ /* 0x000e220000002500 */
[----:B------:R-:W1:Y:S07]  /*0030*/  LDCU.64 UR4, c[0x0][0x358] ;  /* 0x00006b00ff0477ac */ /* 0x000e6e0008000a00 */
[----:B------:R-:W0:Y:S08]  /*0040*/  LDC R7, c[0x0][0x360] ;  /* 0x0000d800ff077b82 */ /* 0x000e300000000800 */
[----:B------:R-:W2:Y:S08]  /*0050*/  LDC.64 R2, c[0x0][0x380] ;  /* 0x0000e000ff027b82 */ /* 0x000eb00000000a00 */
[----:B------:R-:W3:Y:S01]  /*0060*/  LDC.64 R4, c[0x0][0x380] ;  /* 0x0000e000ff047b82 */ /* 0x000ee20000000a00 */
[----:B0-----:R-:W-:-:S04]  /*0070*/  IMAD R7, R7, UR6, R0 ;  /* 0x0000000607077c24 */ /* 0x001fc8000f8e0200 */
[----:B--2---:R-:W-:-:S06]  /*0080*/  IMAD.WIDE R2, R7, 0x4, R2 ;  /* 0x0000000407027825 */ /* 0x004fcc00078e0202 */
[----:B-1----:R-:W2:Y:S04]  /*0090*/  LDG.E R2, desc[UR4][R2.64] ;  /* 0x0000000402027981 */ /* 0x002ea8000c1e1900 */
[----:B---3--:R-:W2:Y:S02]  /*00a0*/  LDG.E R7, desc[UR4][R4.64] ;  /* 0x0000000404077981 */ /* 0x008ea4000c1e1900 */
[----:B--2---:R-:W-:-:S05]  /*00b0*/  FADD R7, R2, R7 ;  /* 0x0000000702077221 */ /* 0x004fca0000000000 */
[----:B------:R-:W-:Y:S01]  /*00c0*/  STG.E desc[UR4][R4.64], R7 ;  /* 0x0000000704007986 */ /* 0x000fe2000c101904 */
[----:B------:R-:W-:Y:S05]  /*00d0*/  EXIT ;  /* 0x000000000000794d */ /* 0x000fea0003800000 */
.L_x_0:
[----:B------:R-:W-:-:S00]  /*00e0*/  BRA `(.L_x_0) ;  /* 0xfffffffc00fc7947 */ /* 0x000fc0000383ffff */
[----:B------:R-:W-:-:S00]  /*00f0*/  NOP ;  /* 0x0000000000007918 */ /* 0x000fc00000000000 */
        /* <DEDUP_REMOVED lines=8> */
.L_x_1:


//--------------------- .nv.shared.reserved.0     --------------------------
	.section	.nv.shared.reserved.0,"aw",@nobits
	.weak		__nv_reservedSMEM_offset_0_alias
	.size		__nv_reservedSMEM_offset_0_alias, 0, 64
	.other		__nv_reservedSMEM_offset_0_alias,@"STO_CUDA_RESERVED_SHARED STV_DEFAULT"
__nv_reservedSMEM_offset_0_alias:
	.zero		0
	.zero		64


//--------------------- .nv.constant0._Z6kernelPf --------------------------
	.section	.nv.constant0._Z6kernelPf,"a",@progbits
	.sectionflags	@""
	.align	4
.nv.constant0._Z6kernelPf:
	.zero		904


//--------------------- SYMBOLS --------------------------

	.type		.nv.reservedSmem.offset0,@object
	.size		.nv.reservedSmem.offset0,0x4
